//
// Generated by NVIDIA NVVM Compiler
//
// Compiler Build ID: CL-36424714
// Cuda compilation tools, release 13.0, V13.0.88
// Based on NVVM 20.0.0
//

.version 9.0
.target sm_100
.address_size 64

	// .globl	_Z3sumPii

.visible .entry _Z3sumPii(
	.param .u64 .ptr .align 1 _Z3sumPii_param_0,
	.param .u32 _Z3sumPii_param_1
)
{
	.reg .b32 	%r<6>;
	.reg .b64 	%rd<5>;

	ld.param.u64 	%rd1, [_Z3sumPii_param_0];
	ld.param.u32 	%r1, [_Z3sumPii_param_1];
	cvta.to.global.u64 	%rd2, %rd1;
	mov.u32 	%r2, %ctaid.x;
	mov.u32 	%r3, %tid.x;
	add.s32 	%r4, %r2, %r3;
	mad.lo.s32 	%r5, %r1, %r2, %r3;
	mul.wide.u32 	%rd3, %r5, 4;
	add.s64 	%rd4, %rd2, %rd3;
	st.global.u32 	[%rd4], %r4;
	ret;

}


// ===== COMPILED SASS (sm_100) =====

	.target	sm_100

	.elftype	@"ET_EXEC"


//--------------------- .note.nv.tkinfo           --------------------------
	.section	.note.nv.tkinfo,"",@"SHT_NOTE"
	.sectionflags	@"SHF_NOTE_NV_TKINFO"
	.tkinfo
        /*0018*/ 	.word	0x00000002
        /*0030*/ 	.string	""
        /*0030*/ 	.string	"ptxas"
        /*0030*/ 	.string	"Cuda compilation tools, release 13.0, V13.0.88"
        /*0030*/ 	.string	"Build cuda_13.0.r13.0/compiler.36424714_0"
        /*0030*/ 	.string	"-arch sm_100 -m 64 "



//--------------------- .note.nv.cuinfo           --------------------------
	.section	.note.nv.cuinfo,"",@"SHT_NOTE"
	.sectionflags	@"SHF_NOTE_NV_CUINFO"
        /*0018*/ 	.short	0x0002
        /*001a*/ 	.short	0x0064
        /*001c*/ 	.short	0x0082
	.zero		2


//--------------------- .nv.info                  --------------------------
	.section	.nv.info,"",@"SHT_CUDA_INFO"
	.align	4


	//----- nvinfo : EIATTR_REGCOUNT
	.align		4
        /*0000*/ 	.byte	0x04, 0x2f
        /*0002*/ 	.short	(.L_1 - .L_0)
	.align		4
.L_0:
        /*0004*/ 	.word	index@(_Z3sumPii)
        /*0008*/ 	.word	0x0000000a


	//----- nvinfo : EIATTR_FRAME_SIZE
	.align		4
.L_1:
        /*000c*/ 	.byte	0x04, 0x11
        /*000e*/ 	.short	(.L_3 - .L_2)
	.align		4
.L_2:
        /*0010*/ 	.word	index@(_Z3sumPii)
        /*0014*/ 	.word	0x00000000


	//----- nvinfo : EIATTR_MIN_STACK_SIZE
	.align		4
.L_3:
        /*0018*/ 	.byte	0x04, 0x12
        /*001a*/ 	.short	(.L_5 - .L_4)
	.align		4
.L_4:
        /*001c*/ 	.word	index@(_Z3sumPii)
        /*0020*/ 	.word	0x00000000
.L_5:


//--------------------- .nv.compat                --------------------------
	.section	.nv.compat,"",@"SHT_CUDA_COMPAT_INFO"
	.align	4
        /*0000*/ 	.byte	0x02, 0x09, 0x00, 0x00, 0x02, 0x02, 0x01, 0x00, 0x02, 0x05, 0x05, 0x00, 0x03, 0x07, 0x01, 0x01
        /*0010*/ 	.byte	0x02, 0x03, 0x00, 0x00, 0x02, 0x06, 0x01, 0x00, 0x04, 0x0b, 0x08, 0x00, 0x09, 0x00, 0x00, 0x00
        /*0020*/ 	.byte	0x00, 0x00, 0x00, 0x00


//--------------------- .nv.info._Z3sumPii        --------------------------
	.section	.nv.info._Z3sumPii,"",@"SHT_CUDA_INFO"
	.sectionflags	@""
	.align	4


	//----- nvinfo : EIATTR_CUDA_API_VERSION
	.align		4
        /*0000*/ 	.byte	0x04, 0x37
        /*0002*/ 	.short	(.L_7 - .L_6)
.L_6:
        /*0004*/ 	.word	0x00000082


	//----- nvinfo : EIATTR_KPARAM_INFO
	.align		4
.L_7:
        /*0008*/ 	.byte	0x04, 0x17
        /*000a*/ 	.short	(.L_9 - .L_8)
.L_8:
        /*000c*/ 	.word	0x00000000
        /*0010*/ 	.short	0x0001
        /*0012*/ 	.short	0x0008
        /*0014*/ 	.byte	0x00, 0xf0, 0x11, 0x00


	//----- nvinfo : EIATTR_KPARAM_INFO
	.align		4
.L_9:
        /*0018*/ 	.byte	0x04, 0x17
        /*001a*/ 	.short	(.L_11 - .L_10)
.L_10:
        /*001c*/ 	.word	0x00000000
        /*0020*/ 	.short	0x0000
        /*0022*/ 	.short	0x0000
        /*0024*/ 	.byte	0x00, 0xf5, 0x21, 0x00


	//----- nvinfo : EIATTR_SPARSE_MMA_MASK
	.align		4
.L_11:
        /*0028*/ 	.byte	0x03, 0x50
        /*002a*/ 	.short	0x0000


	//----- nvinfo : EIATTR_MAXREG_COUNT
	.align		4
        /*002c*/ 	.byte	0x03, 0x1b
        /*002e*/ 	.short	0x00ff


	//----- nvinfo : EIATTR_MERCURY_ISA_VERSION
	.align		4
        /*0030*/ 	.byte	0x03, 0x5f
        /*0032*/ 	.short	0x0101


	//----- nvinfo : EIATTR_VRC_CTA_INIT_COUNT
	.align		4
        /*0034*/ 	.byte	0x02, 0x4a
	.zero		1
	.zero		1


	//----- nvinfo : EIATTR_EXIT_INSTR_OFFSETS
	.align		4
        /*0038*/ 	.byte	0x04, 0x1c
        /*003a*/ 	.short	(.L_13 - .L_12)


	//   ....[0]....
.L_12:
        /*003c*/ 	.word	0x000000a0


	//----- nvinfo : EIATTR_CBANK_PARAM_SIZE
	.align		4
.L_13:
        /*0040*/ 	.byte	0x03, 0x19
        /*0042*/ 	.short	0x000c


	//----- nvinfo : EIATTR_PARAM_CBANK
	.align		4
        /*0044*/ 	.byte	0x04, 0x0a
        /*0046*/ 	.short	(.L_15 - .L_14)
	.align		4
.L_14:
        /*0048*/ 	.word	index@(.nv.constant0._Z3sumPii)
        /*004c*/ 	.short	0x0380
        /*004e*/ 	.short	0x000c


	//----- nvinfo : EIATTR_SW_WAR
	.align		4
.L_15:
        /*0050*/ 	.byte	0x04, 0x36
        /*0052*/ 	.short	(.L_17 - .L_16)
.L_16:
        /*0054*/ 	.word	0x00000008
.L_17:


//--------------------- .nv.callgraph             --------------------------
	.section	.nv.callgraph,"",@"SHT_CUDA_CALLGRAPH"
	.align	4
	.sectionentsize	8
	.align		4
        /*0000*/ 	.word	0x00000000
	.align		4
        /*0004*/ 	.word	0xffffffff
	.align		4
        /*0008*/ 	.word	0x00000000
	.align		4
        /*000c*/ 	.word	0xfffffffe
	.align		4
        /*0010*/ 	.word	0x00000000
	.align		4
        /*0014*/ 	.word	0xfffffffd
	.align		4
        /*0018*/ 	.word	0x00000000
	.align		4
        /*001c*/ 	.word	0xfffffffc


//--------------------- .text._Z3sumPii           --------------------------
	.section	.text._Z3sumPii,"ax",@progbits
	.align	128
        .global         _Z3sumPii
        .type           _Z3sumPii,@function
        .size           _Z3sumPii,(.L_x_1 - _Z3sumPii)
        .other          _Z3sumPii,@"STO_CUDA_ENTRY STV_DEFAULT"
_Z3sumPii:
.text._Z3sumPii:
[----:B------:R-:W-:Y:S01]  /*0000*/  LDC R1, c[0x0][0x37c] ;  /* 0x0000df00ff017b82 */ /* 0x000fe20000000800 */
[----:B------:R-:W0:Y:S07]  /*0010*/  S2R R5, SR_TID.X ;  /* 0x0000000000057919 */ /* 0x000e2e0000002100 */
[----:B------:R-:W0:Y:S01]  /*0020*/  S2UR UR6, SR_CTAID.X ;  /* 0x00000000000679c3 */ /* 0x000e220000002500 */
[----:B------:R-:W1:Y:S07]  /*0030*/  LDCU.64 UR4, c[0x0][0x358] ;  /* 0x00006b00ff0477ac */ /* 0x000e6e0008000a00 */
[----:B------:R-:W0:Y:S08]  /*0040*/  LDC R0, c[0x0][0x388] ;  /* 0x0000e200ff007b82 */ /* 0x000e300000000800 */
[----:B------:R-:W2:Y:S01]  /*0050*/  LDC.64 R2, c[0x0][0x380] ;  /* 0x0000e000ff027b82 */ /* 0x000ea20000000a00 */
[----:B0-----:R-:W-:Y:S01]  /*0060*/  IMAD R7, R0, UR6, R5 ;  /* 0x0000000600077c24 */ /* 0x001fe2000f8e0205 */
[----:B------:R-:W-:-:S03]  /*0070*/  IADD3 R5, PT, PT, R5, UR6, RZ ;  /* 0x0000000605057c10 */ /* 0x000fc6000fffe0ff */
[----:B--2---:R-:W-:-:S05]  /*0080*/  IMAD.WIDE.U32 R2, R7, 0x4, R2 ;  /* 0x0000000407027825 */ /* 0x004fca00078e0002 */
[----:B-1----:R-:W-:Y:S01]  /*0090*/  STG.E desc[UR4][R2.64], R5 ;  /* 0x0000000502007986 */ /* 0x002fe2000c101904 */
[----:B------:R-:W-:Y:S05]  /*00a0*/  EXIT ;  /* 0x000000000000794d */ /* 0x000fea0003800000 */
.L_x_0:
[----:B------:R-:W-:-:S00]  /*00b0*/  BRA `(.L_x_0) ;  /* 0xfffffffc00fc7947 */ /* 0x000fc0000383ffff */
[----:B------:R-:W-:-:S00]  /*00c0*/  NOP ;  /* 0x0000000000007918 */ /* 0x000fc00000000000 */
        /* <DEDUP_REMOVED lines=11> */
.L_x_1:


//--------------------- .nv.shared.reserved.0     --------------------------
	.section	.nv.shared.reserved.0,"aw",@nobits
	.weak		__nv_reservedSMEM_offset_0_alias
	.size		__nv_reservedSMEM_offset_0_alias, 0, 64
	.other		__nv_reservedSMEM_offset_0_alias,@"STO_CUDA_RESERVED_SHARED STV_DEFAULT"
__nv_reservedSMEM_offset_0_alias:
	.zero		0
	.zero		64


//--------------------- .nv.constant0._Z3sumPii   --------------------------
	.section	.nv.constant0._Z3sumPii,"a",@progbits
	.sectionflags	@""
	.align	4
.nv.constant0._Z3sumPii:
	.zero		908


//--------------------- SYMBOLS --------------------------

	.type		.nv.reservedSmem.offset0,@object
	.size		.nv.reservedSmem.offset0,0x4
